//
// Generated by NVIDIA NVVM Compiler
//
// Compiler Build ID: CL-36424714
// Cuda compilation tools, release 13.0, V13.0.88
// Based on NVVM 20.0.0
//

.version 9.0
.target sm_100
.address_size 64

	// .globl	_Z7vecAddFPfS_S_

.visible .entry _Z7vecAddFPfS_S_(
	.param .u64 .ptr .align 1 _Z7vecAddFPfS_S__param_0,
	.param .u64 .ptr .align 1 _Z7vecAddFPfS_S__param_1,
	.param .u64 .ptr .align 1 _Z7vecAddFPfS_S__param_2
)
{
	.reg .pred 	%p<2>;
	.reg .b32 	%r<5>;
	.reg .b32 	%f<4>;
	.reg .b64 	%rd<11>;

	ld.param.u64 	%rd1, [_Z7vecAddFPfS_S__param_0];
	ld.param.u64 	%rd2, [_Z7vecAddFPfS_S__param_1];
	ld.param.u64 	%rd3, [_Z7vecAddFPfS_S__param_2];
	mov.u32 	%r2, %tid.x;
	mov.u32 	%r3, %ctaid.x;
	mov.u32 	%r4, %ntid.x;
	mad.lo.s32 	%r1, %r3, %r4, %r2;
	setp.gt.s32 	%p1, %r1, 1023;
	@%p1 bra 	$L__BB0_2;
	cvta.to.global.u64 	%rd4, %rd1;
	cvta.to.global.u64 	%rd5, %rd2;
	cvta.to.global.u64 	%rd6, %rd3;
	mul.wide.s32 	%rd7, %r1, 4;
	add.s64 	%rd8, %rd4, %rd7;
	ld.global.f32 	%f1, [%rd8];
	add.s64 	%rd9, %rd5, %rd7;
	ld.global.f32 	%f2, [%rd9];
	add.f32 	%f3, %f1, %f2;
	add.s64 	%rd10, %rd6, %rd7;
	st.global.f32 	[%rd10], %f3;
$L__BB0_2:
	ret;

}
	// .globl	_Z9vecAddI32PiS_S_
.visible .entry _Z9vecAddI32PiS_S_(
	.param .u64 .ptr .align 1 _Z9vecAddI32PiS_S__param_0,
	.param .u64 .ptr .align 1 _Z9vecAddI32PiS_S__param_1,
	.param .u64 .ptr .align 1 _Z9vecAddI32PiS_S__param_2
)
{
	.reg .pred 	%p<2>;
	.reg .b32 	%r<8>;
	.reg .b64 	%rd<11>;

	ld.param.u64 	%rd1, [_Z9vecAddI32PiS_S__param_0];
	ld.param.u64 	%rd2, [_Z9vecAddI32PiS_S__param_1];
	ld.param.u64 	%rd3, [_Z9vecAddI32PiS_S__param_2];
	mov.u32 	%r2, %tid.x;
	mov.u32 	%r3, %ctaid.x;
	mov.u32 	%r4, %ntid.x;
	mad.lo.s32 	%r1, %r3, %r4, %r2;
	setp.gt.s32 	%p1, %r1, 1023;
	@%p1 bra 	$L__BB1_2;
	cvta.to.global.u64 	%rd4, %rd1;
	cvta.to.global.u64 	%rd5, %rd2;
	cvta.to.global.u64 	%rd6, %rd3;
	mul.wide.s32 	%rd7, %r1, 4;
	add.s64 	%rd8, %rd4, %rd7;
	ld.global.u32 	%r5, [%rd8];
	add.s64 	%rd9, %rd5, %rd7;
	ld.global.u32 	%r6, [%rd9];
	add.s32 	%r7, %r6, %r5;
	add.s64 	%rd10, %rd6, %rd7;
	st.global.u32 	[%rd10], %r7;
$L__BB1_2:
	ret;

}
	// .globl	_Z9vecAddI64PxS_S_
.visible .entry _Z9vecAddI64PxS_S_(
	.param .u64 .ptr .align 1 _Z9vecAddI64PxS_S__param_0,
	.param .u64 .ptr .align 1 _Z9vecAddI64PxS_S__param_1,
	.param .u64 .ptr .align 1 _Z9vecAddI64PxS_S__param_2
)
{
	.reg .b32 	%r<5>;
	.reg .b64 	%rd<14>;

	ld.param.u64 	%rd1, [_Z9vecAddI64PxS_S__param_0];
	ld.param.u64 	%rd2, [_Z9vecAddI64PxS_S__param_1];
	ld.param.u64 	%rd3, [_Z9vecAddI64PxS_S__param_2];
	cvta.to.global.u64 	%rd4, %rd3;
	cvta.to.global.u64 	%rd5, %rd2;
	cvta.to.global.u64 	%rd6, %rd1;
	mov.u32 	%r1, %tid.x;
	mov.u32 	%r2, %ctaid.x;
	mov.u32 	%r3, %ntid.x;
	mad.lo.s32 	%r4, %r2, %r3, %r1;
	mul.wide.s32 	%rd7, %r4, 8;
	add.s64 	%rd8, %rd6, %rd7;
	ld.global.u64 	%rd9, [%rd8];
	add.s64 	%rd10, %rd5, %rd7;
	ld.global.u64 	%rd11, [%rd10];
	add.s64 	%rd12, %rd11, %rd9;
	add.s64 	%rd13, %rd4, %rd7;
	st.global.u64 	[%rd13], %rd12;
	ret;

}


// ===== COMPILED SASS (sm_100) =====

	.target	sm_100

	.elftype	@"ET_EXEC"


//--------------------- .note.nv.tkinfo           --------------------------
	.section	.note.nv.tkinfo,"",@"SHT_NOTE"
	.sectionflags	@"SHF_NOTE_NV_TKINFO"
	.tkinfo
        /*0018*/ 	.word	0x00000002
        /*0030*/ 	.string	""
        /*0030*/ 	.string	"ptxas"
        /*0030*/ 	.string	"Cuda compilation tools, release 13.0, V13.0.88"
        /*0030*/ 	.string	"Build cuda_13.0.r13.0/compiler.36424714_0"
        /*0030*/ 	.string	"-arch sm_100 -m 64 "



//--------------------- .note.nv.cuinfo           --------------------------
	.section	.note.nv.cuinfo,"",@"SHT_NOTE"
	.sectionflags	@"SHF_NOTE_NV_CUINFO"
        /*0018*/ 	.short	0x0002
        /*001a*/ 	.short	0x0064
        /*001c*/ 	.short	0x0082
	.zero		2


//--------------------- .nv.info                  --------------------------
	.section	.nv.info,"",@"SHT_CUDA_INFO"
	.align	4


	//----- nvinfo : EIATTR_REGCOUNT
	.align		4
        /*0000*/ 	.byte	0x04, 0x2f
        /*0002*/ 	.short	(.L_1 - .L_0)
	.align		4
.L_0:
        /*0004*/ 	.word	index@(_Z7vecAddFPfS_S_)
        /*0008*/ 	.word	0x0000000c


	//----- nvinfo : EIATTR_FRAME_SIZE
	.align		4
.L_1:
        /*000c*/ 	.byte	0x04, 0x11
        /*000e*/ 	.short	(.L_3 - .L_2)
	.align		4
.L_2:
        /*0010*/ 	.word	index@(_Z7vecAddFPfS_S_)
        /*0014*/ 	.word	0x00000000


	//----- nvinfo : EIATTR_REGCOUNT
	.align		4
.L_3:
        /*0018*/ 	.byte	0x04, 0x2f
        /*001a*/ 	.short	(.L_5 - .L_4)
	.align		4
.L_4:
        /*001c*/ 	.word	index@(_Z9vecAddI32PiS_S_)
        /*0020*/ 	.word	0x0000000c


	//----- nvinfo : EIATTR_FRAME_SIZE
	.align		4
.L_5:
        /*0024*/ 	.byte	0x04, 0x11
        /*0026*/ 	.short	(.L_7 - .L_6)
	.align		4
.L_6:
        /*0028*/ 	.word	index@(_Z9vecAddI32PiS_S_)
        /*002c*/ 	.word	0x00000000


	//----- nvinfo : EIATTR_REGCOUNT
	.align		4
.L_7:
        /*0030*/ 	.byte	0x04, 0x2f
        /*0032*/ 	.short	(.L_9 - .L_8)
	.align		4
.L_8:
        /*0034*/ 	.word	index@(_Z9vecAddI64PxS_S_)
        /*0038*/ 	.word	0x0000000e


	//----- nvinfo : EIATTR_FRAME_SIZE
	.align		4
.L_9:
        /*003c*/ 	.byte	0x04, 0x11
        /*003e*/ 	.short	(.L_11 - .L_10)
	.align		4
.L_10:
        /*0040*/ 	.word	index@(_Z9vecAddI64PxS_S_)
        /*0044*/ 	.word	0x00000000


	//----- nvinfo : EIATTR_MIN_STACK_SIZE
	.align		4
.L_11:
        /*0048*/ 	.byte	0x04, 0x12
        /*004a*/ 	.short	(.L_13 - .L_12)
	.align		4
.L_12:
        /*004c*/ 	.word	index@(_Z9vecAddI64PxS_S_)
        /*0050*/ 	.word	0x00000000


	//----- nvinfo : EIATTR_MIN_STACK_SIZE
	.align		4
.L_13:
        /*0054*/ 	.byte	0x04, 0x12
        /*0056*/ 	.short	(.L_15 - .L_14)
	.align		4
.L_14:
        /*0058*/ 	.word	index@(_Z9vecAddI32PiS_S_)
        /*005c*/ 	.word	0x00000000


	//----- nvinfo : EIATTR_MIN_STACK_SIZE
	.align		4
.L_15:
        /*0060*/ 	.byte	0x04, 0x12
        /*0062*/ 	.short	(.L_17 - .L_16)
	.align		4
.L_16:
        /*0064*/ 	.word	index@(_Z7vecAddFPfS_S_)
        /*0068*/ 	.word	0x00000000
.L_17:


//--------------------- .nv.compat                --------------------------
	.section	.nv.compat,"",@"SHT_CUDA_COMPAT_INFO"
	.align	4
        /*0000*/ 	.byte	0x02, 0x09, 0x00, 0x00, 0x02, 0x02, 0x01, 0x00, 0x02, 0x05, 0x05, 0x00, 0x03, 0x07, 0x01, 0x01
        /*0010*/ 	.byte	0x02, 0x03, 0x00, 0x00, 0x02, 0x06, 0x01, 0x00, 0x04, 0x0b, 0x08, 0x00, 0x09, 0x00, 0x00, 0x00
        /*0020*/ 	.byte	0x00, 0x00, 0x00, 0x00


//--------------------- .nv.info._Z9vecAddI64PxS_S_ --------------------------
	.section	.nv.info._Z9vecAddI64PxS_S_,"",@"SHT_CUDA_INFO"
	.sectionflags	@""
	.align	4


	//----- nvinfo : EIATTR_CUDA_API_VERSION
	.align		4
        /*0000*/ 	.byte	0x04, 0x37
        /*0002*/ 	.short	(.L_19 - .L_18)
.L_18:
        /*0004*/ 	.word	0x00000082


	//----- nvinfo : EIATTR_KPARAM_INFO
	.align		4
.L_19:
        /*0008*/ 	.byte	0x04, 0x17
        /*000a*/ 	.short	(.L_21 - .L_20)
.L_20:
        /*000c*/ 	.word	0x00000000
        /*0010*/ 	.short	0x0002
        /*0012*/ 	.short	0x0010
        /*0014*/ 	.byte	0x00, 0xf5, 0x21, 0x00


	//----- nvinfo : EIATTR_KPARAM_INFO
	.align		4
.L_21:
        /*0018*/ 	.byte	0x04, 0x17
        /*001a*/ 	.short	(.L_23 - .L_22)
.L_22:
        /*001c*/ 	.word	0x00000000
        /*0020*/ 	.short	0x0001
        /*0022*/ 	.short	0x0008
        /*0024*/ 	.byte	0x00, 0xf5, 0x21, 0x00


	//----- nvinfo : EIATTR_KPARAM_INFO
	.align		4
.L_23:
        /*0028*/ 	.byte	0x04, 0x17
        /*002a*/ 	.short	(.L_25 - .L_24)
.L_24:
        /*002c*/ 	.word	0x00000000
        /*0030*/ 	.short	0x0000
        /*0032*/ 	.short	0x0000
        /*0034*/ 	.byte	0x00, 0xf5, 0x21, 0x00


	//----- nvinfo : EIATTR_SPARSE_MMA_MASK
	.align		4
.L_25:
        /*0038*/ 	.byte	0x03, 0x50
        /*003a*/ 	.short	0x0000


	//----- nvinfo : EIATTR_MAXREG_COUNT
	.align		4
        /*003c*/ 	.byte	0x03, 0x1b
        /*003e*/ 	.short	0x00ff


	//----- nvinfo : EIATTR_MERCURY_ISA_VERSION
	.align		4
        /*0040*/ 	.byte	0x03, 0x5f
        /*0042*/ 	.short	0x0101


	//----- nvinfo : EIATTR_VRC_CTA_INIT_COUNT
	.align		4
        /*0044*/ 	.byte	0x02, 0x4a
	.zero		1
	.zero		1


	//----- nvinfo : EIATTR_EXIT_INSTR_OFFSETS
	.align		4
        /*0048*/ 	.byte	0x04, 0x1c
        /*004a*/ 	.short	(.L_27 - .L_26)


	//   ....[0]....
.L_26:
        /*004c*/ 	.word	0x00000110


	//----- nvinfo : EIATTR_CBANK_PARAM_SIZE
	.align		4
.L_27:
        /*0050*/ 	.byte	0x03, 0x19
        /*0052*/ 	.short	0x0018


	//----- nvinfo : EIATTR_PARAM_CBANK
	.align		4
        /*0054*/ 	.byte	0x04, 0x0a
        /*0056*/ 	.short	(.L_29 - .L_28)
	.align		4
.L_28:
        /*0058*/ 	.word	index@(.nv.constant0._Z9vecAddI64PxS_S_)
        /*005c*/ 	.short	0x0380
        /*005e*/ 	.short	0x0018


	//----- nvinfo : EIATTR_SW_WAR
	.align		4
.L_29:
        /*0060*/ 	.byte	0x04, 0x36
        /*0062*/ 	.short	(.L_31 - .L_30)
.L_30:
        /*0064*/ 	.word	0x00000008
.L_31:


//--------------------- .nv.info._Z9vecAddI32PiS_S_ --------------------------
	.section	.nv.info._Z9vecAddI32PiS_S_,"",@"SHT_CUDA_INFO"
	.sectionflags	@""
	.align	4


	//----- nvinfo : EIATTR_CUDA_API_VERSION
	.align		4
        /*0000*/ 	.byte	0x04, 0x37
        /*0002*/ 	.short	(.L_33 - .L_32)
.L_32:
        /*0004*/ 	.word	0x00000082


	//----- nvinfo : EIATTR_KPARAM_INFO
	.align		4
.L_33:
        /*0008*/ 	.byte	0x04, 0x17
        /*000a*/ 	.short	(.L_35 - .L_34)
.L_34:
        /*000c*/ 	.word	0x00000000
        /*0010*/ 	.short	0x0002
        /*0012*/ 	.short	0x0010
        /*0014*/ 	.byte	0x00, 0xf5, 0x21, 0x00


	//----- nvinfo : EIATTR_KPARAM_INFO
	.align		4
.L_35:
        /*0018*/ 	.byte	0x04, 0x17
        /*001a*/ 	.short	(.L_37 - .L_36)
.L_36:
        /*001c*/ 	.word	0x00000000
        /*0020*/ 	.short	0x0001
        /*0022*/ 	.short	0x0008
        /*0024*/ 	.byte	0x00, 0xf5, 0x21, 0x00


	//----- nvinfo : EIATTR_KPARAM_INFO
	.align		4
.L_37:
        /*0028*/ 	.byte	0x04, 0x17
        /*002a*/ 	.short	(.L_39 - .L_38)
.L_38:
        /*002c*/ 	.word	0x00000000
        /*0030*/ 	.short	0x0000
        /*0032*/ 	.short	0x0000
        /*0034*/ 	.byte	0x00, 0xf5, 0x21, 0x00


	//----- nvinfo : EIATTR_SPARSE_MMA_MASK
	.align		4
.L_39:
        /*0038*/ 	.byte	0x03, 0x50
        /*003a*/ 	.short	0x0000


	//----- nvinfo : EIATTR_MAXREG_COUNT
	.align		4
        /*003c*/ 	.byte	0x03, 0x1b
        /*003e*/ 	.short	0x00ff


	//----- nvinfo : EIATTR_MERCURY_ISA_VERSION
	.align		4
        /*0040*/ 	.byte	0x03, 0x5f
        /*0042*/ 	.short	0x0101


	//----- nvinfo : EIATTR_VRC_CTA_INIT_COUNT
	.align		4
        /*0044*/ 	.byte	0x02, 0x4a
	.zero		1
	.zero		1


	//----- nvinfo : EIATTR_EXIT_INSTR_OFFSETS
	.align		4
        /*0048*/ 	.byte	0x04, 0x1c
        /*004a*/ 	.short	(.L_41 - .L_40)


	//   ....[0]....
.L_40:
        /*004c*/ 	.word	0x00000060


	//   ....[1]....
        /*0050*/ 	.word	0x00000120


	//----- nvinfo : EIATTR_CBANK_PARAM_SIZE
	.align		4
.L_41:
        /*0054*/ 	.byte	0x03, 0x19
        /*0056*/ 	.short	0x0018


	//----- nvinfo : EIATTR_PARAM_CBANK
	.align		4
        /*0058*/ 	.byte	0x04, 0x0a
        /*005a*/ 	.short	(.L_43 - .L_42)
	.align		4
.L_42:
        /*005c*/ 	.word	index@(.nv.constant0._Z9vecAddI32PiS_S_)
        /*0060*/ 	.short	0x0380
        /*0062*/ 	.short	0x0018


	//----- nvinfo : EIATTR_SW_WAR
	.align		4
.L_43:
        /*0064*/ 	.byte	0x04, 0x36
        /*0066*/ 	.short	(.L_45 - .L_44)
.L_44:
        /*0068*/ 	.word	0x00000008
.L_45:


//--------------------- .nv.info._Z7vecAddFPfS_S_ --------------------------
	.section	.nv.info._Z7vecAddFPfS_S_,"",@"SHT_CUDA_INFO"
	.sectionflags	@""
	.align	4


	//----- nvinfo : EIATTR_CUDA_API_VERSION
	.align		4
        /*0000*/ 	.byte	0x04, 0x37
        /*0002*/ 	.short	(.L_47 - .L_46)
.L_46:
        /*0004*/ 	.word	0x00000082


	//----- nvinfo : EIATTR_KPARAM_INFO
	.align		4
.L_47:
        /*0008*/ 	.byte	0x04, 0x17
        /*000a*/ 	.short	(.L_49 - .L_48)
.L_48:
        /*000c*/ 	.word	0x00000000
        /*0010*/ 	.short	0x0002
        /*0012*/ 	.short	0x0010
        /*0014*/ 	.byte	0x00, 0xf5, 0x21, 0x00


	//----- nvinfo : EIATTR_KPARAM_INFO
	.align		4
.L_49:
        /*0018*/ 	.byte	0x04, 0x17
        /*001a*/ 	.short	(.L_51 - .L_50)
.L_50:
        /*001c*/ 	.word	0x00000000
        /*0020*/ 	.short	0x0001
        /*0022*/ 	.short	0x0008
        /*0024*/ 	.byte	0x00, 0xf5, 0x21, 0x00


	//----- nvinfo : EIATTR_KPARAM_INFO
	.align		4
.L_51:
        /*0028*/ 	.byte	0x04, 0x17
        /*002a*/ 	.short	(.L_53 - .L_52)
.L_52:
        /*002c*/ 	.word	0x00000000
        /*0030*/ 	.short	0x0000
        /*0032*/ 	.short	0x0000
        /*0034*/ 	.byte	0x00, 0xf5, 0x21, 0x00


	//----- nvinfo : EIATTR_SPARSE_MMA_MASK
	.align		4
.L_53:
        /*0038*/ 	.byte	0x03, 0x50
        /*003a*/ 	.short	0x0000


	//----- nvinfo : EIATTR_MAXREG_COUNT
	.align		4
        /*003c*/ 	.byte	0x03, 0x1b
        /*003e*/ 	.short	0x00ff


	//----- nvinfo : EIATTR_MERCURY_ISA_VERSION
	.align		4
        /*0040*/ 	.byte	0x03, 0x5f
        /*0042*/ 	.short	0x0101


	//----- nvinfo : EIATTR_VRC_CTA_INIT_COUNT
	.align		4
        /*0044*/ 	.byte	0x02, 0x4a
	.zero		1
	.zero		1


	//----- nvinfo : EIATTR_EXIT_INSTR_OFFSETS
	.align		4
        /*0048*/ 	.byte	0x04, 0x1c
        /*004a*/ 	.short	(.L_55 - .L_54)


	//   ....[0]....
.L_54:
        /*004c*/ 	.word	0x00000060


	//   ....[1]....
        /*0050*/ 	.word	0x00000120


	//----- nvinfo : EIATTR_CBANK_PARAM_SIZE
	.align		4
.L_55:
        /*0054*/ 	.byte	0x03, 0x19
        /*0056*/ 	.short	0x0018


	//----- nvinfo : EIATTR_PARAM_CBANK
	.align		4
        /*0058*/ 	.byte	0x04, 0x0a
        /*005a*/ 	.short	(.L_57 - .L_56)
	.align		4
.L_56:
        /*005c*/ 	.word	index@(.nv.constant0._Z7vecAddFPfS_S_)
        /*0060*/ 	.short	0x0380
        /*0062*/ 	.short	0x0018


	//----- nvinfo : EIATTR_SW_WAR
	.align		4
.L_57:
        /*0064*/ 	.byte	0x04, 0x36
        /*0066*/ 	.short	(.L_59 - .L_58)
.L_58:
        /*0068*/ 	.word	0x00000008
.L_59:


//--------------------- .nv.callgraph             --------------------------
	.section	.nv.callgraph,"",@"SHT_CUDA_CALLGRAPH"
	.align	4
	.sectionentsize	8
	.align		4
        /*0000*/ 	.word	0x00000000
	.align		4
        /*0004*/ 	.word	0xffffffff
	.align		4
        /*0008*/ 	.word	0x00000000
	.align		4
        /*000c*/ 	.word	0xfffffffe
	.align		4
        /*0010*/ 	.word	0x00000000
	.align		4
        /*0014*/ 	.word	0xfffffffd
	.align		4
        /*0018*/ 	.word	0x00000000
	.align		4
        /*001c*/ 	.word	0xfffffffc


//--------------------- .text._Z9vecAddI64PxS_S_  --------------------------
	.section	.text._Z9vecAddI64PxS_S_,"ax",@progbits
	.align	128
        .global         _Z9vecAddI64PxS_S_
        .type           _Z9vecAddI64PxS_S_,@function
        .size           _Z9vecAddI64PxS_S_,(.L_x_3 - _Z9vecAddI64PxS_S_)
        .other          _Z9vecAddI64PxS_S_,@"STO_CUDA_ENTRY STV_DEFAULT"
_Z9vecAddI64PxS_S_:
.text._Z9vecAddI64PxS_S_:
[----:B------:R-:W-:Y:S01]  /*0000*/  LDC R1, c[0x0][0x37c] ;  /* 0x0000df00ff017b82 */ /* 0x000fe20000000800 */
[----:B------:R-:W0:Y:S07]  /*0010*/  S2R R11, SR_TID.X ;  /* 0x00000000000b7919 */ /* 0x000e2e0000002100 */
[----:B------:R-:W0:Y:S01]  /*0020*/  S2UR UR6, SR_CTAID.X ;  /* 0x00000000000679c3 */ /* 0x000e220000002500 */
[----:B------:R-:W1:Y:S07]  /*0030*/  LDCU.64 UR4, c[0x0][0x358] ;  /* 0x00006b00ff0477ac */ /* 0x000e6e0008000a00 */
[----:B------:R-:W0:Y:S08]  /*0040*/  LDC R0, c[0x0][0x360] ;  /* 0x0000d800ff007b82 */ /* 0x000e300000000800 */
[----:B------:R-:W2:Y:S08]  /*0050*/  LDC.64 R2, c[0x0][0x380] ;  /* 0x0000e000ff027b82 */ /* 0x000eb00000000a00 */
[----:B------:R-:W3:Y:S01]  /*0060*/  LDC.64 R4, c[0x0][0x388] ;  /* 0x0000e200ff047b82 */ /* 0x000ee20000000a00 */
[----:B0-----:R-:W-:-:S07]  /*0070*/  IMAD R11, R0, UR6, R11 ;  /* 0x00000006000b7c24 */ /* 0x001fce000f8e020b */
[----:B------:R-:W0:Y:S01]  /*0080*/  LDC.64 R6, c[0x0][0x390] ;  /* 0x0000e400ff067b82 */ /* 0x000e220000000a00 */
[----:B--2---:R-:W-:-:S06]  /*0090*/  IMAD.WIDE R2, R11, 0x8, R2 ;  /* 0x000000080b027825 */ /* 0x004fcc00078e0202 */
[----:B-1----:R-:W2:Y:S01]  /*00a0*/  LDG.E.64 R2, desc[UR4][R2.64] ;  /* 0x0000000402027981 */ /* 0x002ea2000c1e1b00 */
[----:B---3--:R-:W-:-:S06]  /*00b0*/  IMAD.WIDE R4, R11, 0x8, R4 ;  /* 0x000000080b047825 */ /* 0x008fcc00078e0204 */
[----:B------:R-:W2:Y:S01]  /*00c0*/  LDG.E.64 R4, desc[UR4][R4.64] ;  /* 0x0000000404047981 */ /* 0x000ea2000c1e1b00 */
[----:B0-----:R-:W-:Y:S01]  /*00d0*/  IMAD.WIDE R6, R11, 0x8, R6 ;  /* 0x000000080b067825 */ /* 0x001fe200078e0206 */
[----:B--2---:R-:W-:-:S04]  /*00e0*/  IADD3 R8, P0, PT, R2, R4, RZ ;  /* 0x0000000402087210 */ /* 0x004fc80007f1e0ff */
[----:B------:R-:W-:-:S05]  /*00f0*/  IADD3.X R9, PT, PT, R3, R5, RZ, P0, !PT ;  /* 0x0000000503097210 */ /* 0x000fca00007fe4ff */
[----:B------:R-:W-:Y:S01]  /*0100*/  STG.E.64 desc[UR4][R6.64], R8 ;  /* 0x0000000806007986 */ /* 0x000fe2000c101b04 */
[----:B------:R-:W-:Y:S05]  /*0110*/  EXIT ;  /* 0x000000000000794d */ /* 0x000fea0003800000 */
.L_x_0:
[----:B------:R-:W-:-:S00]  /*0120*/  BRA `(.L_x_0) ;  /* 0xfffffffc00fc7947 */ /* 0x000fc0000383ffff */
[----:B------:R-:W-:-:S00]  /*0130*/  NOP ;  /* 0x0000000000007918 */ /* 0x000fc00000000000 */
        /* <DEDUP_REMOVED lines=12> */
.L_x_3:


//--------------------- .text._Z9vecAddI32PiS_S_  --------------------------
	.section	.text._Z9vecAddI32PiS_S_,"ax",@progbits
	.align	128
        .global         _Z9vecAddI32PiS_S_
        .type           _Z9vecAddI32PiS_S_,@function
        .size           _Z9vecAddI32PiS_S_,(.L_x_4 - _Z9vecAddI32PiS_S_)
        .other          _Z9vecAddI32PiS_S_,@"STO_CUDA_ENTRY STV_DEFAULT"
_Z9vecAddI32PiS_S_:
.text._Z9vecAddI32PiS_S_:
[----:B------:R-:W-:Y:S01]  /*0000*/  LDC R1, c[0x0][0x37c] ;  /* 0x0000df00ff017b82 */ /* 0x000fe20000000800 */
[----:B------:R-:W0:Y:S07]  /*0010*/  S2R R9, SR_TID.X ;  /* 0x0000000000097919 */ /* 0x000e2e0000002100 */
[----:B------:R-:W0:Y:S08]  /*0020*/  S2UR UR4, SR_CTAID.X ;  /* 0x00000000000479c3 */ /* 0x000e300000002500 */
[----:B------:R-:W0:Y:S02]  /*0030*/  LDC R0, c[0x0][0x360] ;  /* 0x0000d800ff007b82 */ /* 0x000e240000000800 */
[----:B0-----:R-:W-:-:S05]  /*0040*/  IMAD R9, R0, UR4, R9 ;  /* 0x0000000400097c24 */ /* 0x001fca000f8e0209 */
[----:B------:R-:W-:-:S13]  /*0050*/  ISETP.GT.AND P0, PT, R9, 0x3ff, PT ;  /* 0x000003ff0900780c */ /* 0x000fda0003f04270 */
[----:B------:R-:W-:Y:S05]  /*0060*/  @P0 EXIT ;  /* 0x000000000000094d */ /* 0x000fea0003800000 */
[----:B------:R-:W0:Y:S01]  /*0070*/  LDC.64 R2, c[0x0][0x380] ;  /* 0x0000e000ff027b82 */ /* 0x000e220000000a00 */
[----:B------:R-:W1:Y:S07]  /*0080*/  LDCU.64 UR4, c[0x0][0x358] ;  /* 0x00006b00ff0477ac */ /* 0x000e6e0008000a00 */
[----:B------:R-:W2:Y:S08]  /*0090*/  LDC.64 R4, c[0x0][0x388] ;  /* 0x0000e200ff047b82 */ /* 0x000eb00000000a00 */
[----:B------:R-:W3:Y:S01]  /*00a0*/  LDC.64 R6, c[0x0][0x390] ;  /* 0x0000e400ff067b82 */ /* 0x000ee20000000a00 */
[----:B0-----:R-:W-:-:S06]  /*00b0*/  IMAD.WIDE R2, R9, 0x4, R2 ;  /* 0x0000000409027825 */ /* 0x001fcc00078e0202 */
[----:B-1----:R-:W4:Y:S01]  /*00c0*/  LDG.E R2, desc[UR4][R2.64] ;  /* 0x0000000402027981 */ /* 0x002f22000c1e1900 */
[----:B--2---:R-:W-:-:S06]  /*00d0*/  IMAD.WIDE R4, R9, 0x4, R4 ;  /* 0x0000000409047825 */ /* 0x004fcc00078e0204 */
[----:B------:R-:W4:Y:S01]  /*00e0*/  LDG.E R5, desc[UR4][R4.64] ;  /* 0x0000000404057981 */ /* 0x000f22000c1e1900 */
[----:B---3--:R-:W-:Y:S01]  /*00f0*/  IMAD.WIDE R6, R9, 0x4, R6 ;  /* 0x0000000409067825 */ /* 0x008fe200078e0206 */
[----:B----4-:R-:W-:-:S05]  /*0100*/  IADD3 R9, PT, PT, R2, R5, RZ ;  /* 0x0000000502097210 */ /* 0x010fca0007ffe0ff */
[----:B------:R-:W-:Y:S01]  /*0110*/  STG.E desc[UR4][R6.64], R9 ;  /* 0x0000000906007986 */ /* 0x000fe2000c101904 */
[----:B------:R-:W-:Y:S05]  /*0120*/  EXIT ;  /* 0x000000000000794d */ /* 0x000fea0003800000 */
.L_x_1:
        /* <DEDUP_REMOVED lines=13> */
.L_x_4:


//--------------------- .text._Z7vecAddFPfS_S_    --------------------------
	.section	.text._Z7vecAddFPfS_S_,"ax",@progbits
	.align	128
        .global         _Z7vecAddFPfS_S_
        .type           _Z7vecAddFPfS_S_,@function
        .size           _Z7vecAddFPfS_S_,(.L_x_5 - _Z7vecAddFPfS_S_)
        .other          _Z7vecAddFPfS_S_,@"STO_CUDA_ENTRY STV_DEFAULT"
_Z7vecAddFPfS_S_:
.text._Z7vecAddFPfS_S_:
        /* <DEDUP_REMOVED lines=15> */
[----:B---3--:R-:W-:-:S04]  /*00f0*/  IMAD.WIDE R6, R9, 0x4, R6 ;  /* 0x0000000409067825 */ /* 0x008fc800078e0206 */
[----:B----4-:R-:W-:-:S05]  /*0100*/  FADD R9, R2, R5 ;  /* 0x0000000502097221 */ /* 0x010fca0000000000 */
[----:B------:R-:W-:Y:S01]  /*0110*/  STG.E desc[UR4][R6.64], R9 ;  /* 0x0000000906007986 */ /* 0x000fe2000c101904 */
[----:B------:R-:W-:Y:S05]  /*0120*/  EXIT ;  /* 0x000000000000794d */ /* 0x000fea0003800000 */
.L_x_2:
        /* <DEDUP_REMOVED lines=13> */
.L_x_5:


//--------------------- .nv.shared.reserved.0     --------------------------
	.section	.nv.shared.reserved.0,"aw",@nobits
	.weak		__nv_reservedSMEM_offset_0_alias
	.size		__nv_reservedSMEM_offset_0_alias, 0, 64
	.other		__nv_reservedSMEM_offset_0_alias,@"STO_CUDA_RESERVED_SHARED STV_DEFAULT"
__nv_reservedSMEM_offset_0_alias:
	.zero		0
	.zero		64


//--------------------- .nv.constant0._Z9vecAddI64PxS_S_ --------------------------
	.section	.nv.constant0._Z9vecAddI64PxS_S_,"a",@progbits
	.sectionflags	@""
	.align	4
.nv.constant0._Z9vecAddI64PxS_S_:
	.zero		920


//--------------------- .nv.constant0._Z9vecAddI32PiS_S_ --------------------------
	.section	.nv.constant0._Z9vecAddI32PiS_S_,"a",@progbits
	.sectionflags	@""
	.align	4
.nv.constant0._Z9vecAddI32PiS_S_:
	.zero		920


//--------------------- .nv.constant0._Z7vecAddFPfS_S_ --------------------------
	.section	.nv.constant0._Z7vecAddFPfS_S_,"a",@progbits
	.sectionflags	@""
	.align	4
.nv.constant0._Z7vecAddFPfS_S_:
	.zero		920


//--------------------- SYMBOLS --------------------------

	.type		.nv.reservedSmem.offset0,@object
	.size		.nv.reservedSmem.offset0,0x4
